//
// Generated by NVIDIA NVVM Compiler
//
// Compiler Build ID: CL-36424714
// Cuda compilation tools, release 13.0, V13.0.88
// Based on NVVM 20.0.0
//

.version 9.0
.target sm_100
.address_size 64

	// .globl	_Z7kernelAPi

.visible .entry _Z7kernelAPi(
	.param .u64 .ptr .align 1 _Z7kernelAPi_param_0
)
{


	ret;

}
	// .globl	_Z7KernelBPi
.visible .entry _Z7KernelBPi(
	.param .u64 .ptr .align 1 _Z7KernelBPi_param_0
)
{


	ret;

}


// ===== COMPILED SASS (sm_100) =====

	.target	sm_100

	.elftype	@"ET_EXEC"


//--------------------- .note.nv.tkinfo           --------------------------
	.section	.note.nv.tkinfo,"",@"SHT_NOTE"
	.sectionflags	@"SHF_NOTE_NV_TKINFO"
	.tkinfo
        /*0018*/ 	.word	0x00000002
        /*0030*/ 	.string	""
        /*0030*/ 	.string	"ptxas"
        /*0030*/ 	.string	"Cuda compilation tools, release 13.0, V13.0.88"
        /*0030*/ 	.string	"Build cuda_13.0.r13.0/compiler.36424714_0"
        /*0030*/ 	.string	"-arch sm_100 -m 64 "



//--------------------- .note.nv.cuinfo           --------------------------
	.section	.note.nv.cuinfo,"",@"SHT_NOTE"
	.sectionflags	@"SHF_NOTE_NV_CUINFO"
        /*0018*/ 	.short	0x0002
        /*001a*/ 	.short	0x0064
        /*001c*/ 	.short	0x0082
	.zero		2


//--------------------- .nv.info                  --------------------------
	.section	.nv.info,"",@"SHT_CUDA_INFO"
	.align	4


	//----- nvinfo : EIATTR_REGCOUNT
	.align		4
        /*0000*/ 	.byte	0x04, 0x2f
        /*0002*/ 	.short	(.L_1 - .L_0)
	.align		4
.L_0:
        /*0004*/ 	.word	index@(_Z7kernelAPi)
        /*0008*/ 	.word	0x00000004


	//----- nvinfo : EIATTR_FRAME_SIZE
	.align		4
.L_1:
        /*000c*/ 	.byte	0x04, 0x11
        /*000e*/ 	.short	(.L_3 - .L_2)
	.align		4
.L_2:
        /*0010*/ 	.word	index@(_Z7kernelAPi)
        /*0014*/ 	.word	0x00000000


	//----- nvinfo : EIATTR_REGCOUNT
	.align		4
.L_3:
        /*0018*/ 	.byte	0x04, 0x2f
        /*001a*/ 	.short	(.L_5 - .L_4)
	.align		4
.L_4:
        /*001c*/ 	.word	index@(_Z7KernelBPi)
        /*0020*/ 	.word	0x00000004


	//----- nvinfo : EIATTR_FRAME_SIZE
	.align		4
.L_5:
        /*0024*/ 	.byte	0x04, 0x11
        /*0026*/ 	.short	(.L_7 - .L_6)
	.align		4
.L_6:
        /*0028*/ 	.word	index@(_Z7KernelBPi)
        /*002c*/ 	.word	0x00000000


	//----- nvinfo : EIATTR_MIN_STACK_SIZE
	.align		4
.L_7:
        /*0030*/ 	.byte	0x04, 0x12
        /*0032*/ 	.short	(.L_9 - .L_8)
	.align		4
.L_8:
        /*0034*/ 	.word	index@(_Z7KernelBPi)
        /*0038*/ 	.word	0x00000000


	//----- nvinfo : EIATTR_MIN_STACK_SIZE
	.align		4
.L_9:
        /*003c*/ 	.byte	0x04, 0x12
        /*003e*/ 	.short	(.L_11 - .L_10)
	.align		4
.L_10:
        /*0040*/ 	.word	index@(_Z7kernelAPi)
        /*0044*/ 	.word	0x00000000
.L_11:


//--------------------- .nv.compat                --------------------------
	.section	.nv.compat,"",@"SHT_CUDA_COMPAT_INFO"
	.align	4
        /*0000*/ 	.byte	0x02, 0x09, 0x00, 0x00, 0x02, 0x02, 0x01, 0x00, 0x02, 0x05, 0x05, 0x00, 0x03, 0x07, 0x01, 0x01
        /*0010*/ 	.byte	0x02, 0x03, 0x00, 0x00, 0x02, 0x06, 0x01, 0x00, 0x04, 0x0b, 0x08, 0x00, 0x09, 0x00, 0x00, 0x00
        /*0020*/ 	.byte	0x00, 0x00, 0x00, 0x00


//--------------------- .nv.info._Z7KernelBPi     --------------------------
	.section	.nv.info._Z7KernelBPi,"",@"SHT_CUDA_INFO"
	.sectionflags	@""
	.align	4


	//----- nvinfo : EIATTR_CUDA_API_VERSION
	.align		4
        /*0000*/ 	.byte	0x04, 0x37
        /*0002*/ 	.short	(.L_13 - .L_12)
.L_12:
        /*0004*/ 	.word	0x00000082


	//----- nvinfo : EIATTR_KPARAM_INFO
	.align		4
.L_13:
        /*0008*/ 	.byte	0x04, 0x17
        /*000a*/ 	.short	(.L_15 - .L_14)
.L_14:
        /*000c*/ 	.word	0x00000000
        /*0010*/ 	.short	0x0000
        /*0012*/ 	.short	0x0000
        /*0014*/ 	.byte	0x00, 0xf5, 0x21, 0x00


	//----- nvinfo : EIATTR_SPARSE_MMA_MASK
	.align		4
.L_15:
        /*0018*/ 	.byte	0x03, 0x50
        /*001a*/ 	.short	0x0000


	//----- nvinfo : EIATTR_MAXREG_COUNT
	.align		4
        /*001c*/ 	.byte	0x03, 0x1b
        /*001e*/ 	.short	0x00ff


	//----- nvinfo : EIATTR_MERCURY_ISA_VERSION
	.align		4
        /*0020*/ 	.byte	0x03, 0x5f
        /*0022*/ 	.short	0x0101


	//----- nvinfo : EIATTR_VRC_CTA_INIT_COUNT
	.align		4
        /*0024*/ 	.byte	0x02, 0x4a
	.zero		1
	.zero		1


	//----- nvinfo : EIATTR_EXIT_INSTR_OFFSETS
	.align		4
        /*0028*/ 	.byte	0x04, 0x1c
        /*002a*/ 	.short	(.L_17 - .L_16)


	//   ....[0]....
.L_16:
        /*002c*/ 	.word	0x00000010


	//----- nvinfo : EIATTR_CBANK_PARAM_SIZE
	.align		4
.L_17:
        /*0030*/ 	.byte	0x03, 0x19
        /*0032*/ 	.short	0x0008


	//----- nvinfo : EIATTR_PARAM_CBANK
	.align		4
        /*0034*/ 	.byte	0x04, 0x0a
        /*0036*/ 	.short	(.L_19 - .L_18)
	.align		4
.L_18:
        /*0038*/ 	.word	index@(.nv.constant0._Z7KernelBPi)
        /*003c*/ 	.short	0x0380
        /*003e*/ 	.short	0x0008


	//----- nvinfo : EIATTR_SW_WAR
	.align		4
.L_19:
        /*0040*/ 	.byte	0x04, 0x36
        /*0042*/ 	.short	(.L_21 - .L_20)
.L_20:
        /*0044*/ 	.word	0x00000008
.L_21:


//--------------------- .nv.info._Z7kernelAPi     --------------------------
	.section	.nv.info._Z7kernelAPi,"",@"SHT_CUDA_INFO"
	.sectionflags	@""
	.align	4


	//----- nvinfo : EIATTR_CUDA_API_VERSION
	.align		4
        /*0000*/ 	.byte	0x04, 0x37
        /*0002*/ 	.short	(.L_23 - .L_22)
.L_22:
        /*0004*/ 	.word	0x00000082


	//----- nvinfo : EIATTR_KPARAM_INFO
	.align		4
.L_23:
        /*0008*/ 	.byte	0x04, 0x17
        /*000a*/ 	.short	(.L_25 - .L_24)
.L_24:
        /*000c*/ 	.word	0x00000000
        /*0010*/ 	.short	0x0000
        /*0012*/ 	.short	0x0000
        /*0014*/ 	.byte	0x00, 0xf5, 0x21, 0x00


	//----- nvinfo : EIATTR_SPARSE_MMA_MASK
	.align		4
.L_25:
        /*0018*/ 	.byte	0x03, 0x50
        /*001a*/ 	.short	0x0000


	//----- nvinfo : EIATTR_MAXREG_COUNT
	.align		4
        /*001c*/ 	.byte	0x03, 0x1b
        /*001e*/ 	.short	0x00ff


	//----- nvinfo : EIATTR_MERCURY_ISA_VERSION
	.align		4
        /*0020*/ 	.byte	0x03, 0x5f
        /*0022*/ 	.short	0x0101


	//----- nvinfo : EIATTR_VRC_CTA_INIT_COUNT
	.align		4
        /*0024*/ 	.byte	0x02, 0x4a
	.zero		1
	.zero		1


	//----- nvinfo : EIATTR_EXIT_INSTR_OFFSETS
	.align		4
        /*0028*/ 	.byte	0x04, 0x1c
        /*002a*/ 	.short	(.L_27 - .L_26)


	//   ....[0]....
.L_26:
        /*002c*/ 	.word	0x00000010


	//----- nvinfo : EIATTR_CBANK_PARAM_SIZE
	.align		4
.L_27:
        /*0030*/ 	.byte	0x03, 0x19
        /*0032*/ 	.short	0x0008


	//----- nvinfo : EIATTR_PARAM_CBANK
	.align		4
        /*0034*/ 	.byte	0x04, 0x0a
        /*0036*/ 	.short	(.L_29 - .L_28)
	.align		4
.L_28:
        /*0038*/ 	.word	index@(.nv.constant0._Z7kernelAPi)
        /*003c*/ 	.short	0x0380
        /*003e*/ 	.short	0x0008


	//----- nvinfo : EIATTR_SW_WAR
	.align		4
.L_29:
        /*0040*/ 	.byte	0x04, 0x36
        /*0042*/ 	.short	(.L_31 - .L_30)
.L_30:
        /*0044*/ 	.word	0x00000008
.L_31:


//--------------------- .nv.callgraph             --------------------------
	.section	.nv.callgraph,"",@"SHT_CUDA_CALLGRAPH"
	.align	4
	.sectionentsize	8
	.align		4
        /*0000*/ 	.word	0x00000000
	.align		4
        /*0004*/ 	.word	0xffffffff
	.align		4
        /*0008*/ 	.word	0x00000000
	.align		4
        /*000c*/ 	.word	0xfffffffe
	.align		4
        /*0010*/ 	.word	0x00000000
	.align		4
        /*0014*/ 	.word	0xfffffffd
	.align		4
        /*0018*/ 	.word	0x00000000
	.align		4
        /*001c*/ 	.word	0xfffffffc


//--------------------- .text._Z7KernelBPi        --------------------------
	.section	.text._Z7KernelBPi,"ax",@progbits
	.align	128
        .global         _Z7KernelBPi
        .type           _Z7KernelBPi,@function
        .size           _Z7KernelBPi,(.L_x_2 - _Z7KernelBPi)
        .other          _Z7KernelBPi,@"STO_CUDA_ENTRY STV_DEFAULT"
_Z7KernelBPi:
.text._Z7KernelBPi:
[----:B------:R-:W-:Y:S01]  /*0000*/  LDC R1, c[0x0][0x37c] ;  /* 0x0000df00ff017b82 */ /* 0x000fe20000000800 */
[----:B------:R-:W-:Y:S05]  /*0010*/  EXIT ;  /* 0x000000000000794d */ /* 0x000fea0003800000 */
.L_x_0:
[----:B------:R-:W-:-:S00]  /*0020*/  BRA `(.L_x_0) ;  /* 0xfffffffc00fc7947 */ /* 0x000fc0000383ffff */
[----:B------:R-:W-:-:S00]  /*0030*/  NOP ;  /* 0x0000000000007918 */ /* 0x000fc00000000000 */
        /* <DEDUP_REMOVED lines=12> */
.L_x_2:


//--------------------- .text._Z7kernelAPi        --------------------------
	.section	.text._Z7kernelAPi,"ax",@progbits
	.align	128
        .global         _Z7kernelAPi
        .type           _Z7kernelAPi,@function
        .size           _Z7kernelAPi,(.L_x_3 - _Z7kernelAPi)
        .other          _Z7kernelAPi,@"STO_CUDA_ENTRY STV_DEFAULT"
_Z7kernelAPi:
.text._Z7kernelAPi:
[----:B------:R-:W-:Y:S01]  /*0000*/  LDC R1, c[0x0][0x37c] ;  /* 0x0000df00ff017b82 */ /* 0x000fe20000000800 */
[----:B------:R-:W-:Y:S05]  /*0010*/  EXIT ;  /* 0x000000000000794d */ /* 0x000fea0003800000 */
.L_x_1:
        /* <DEDUP_REMOVED lines=14> */
.L_x_3:


//--------------------- .nv.shared.reserved.0     --------------------------
	.section	.nv.shared.reserved.0,"aw",@nobits
	.weak		__nv_reservedSMEM_offset_0_alias
	.size		__nv_reservedSMEM_offset_0_alias, 0, 64
	.other		__nv_reservedSMEM_offset_0_alias,@"STO_CUDA_RESERVED_SHARED STV_DEFAULT"
__nv_reservedSMEM_offset_0_alias:
	.zero		0
	.zero		64


//--------------------- .nv.constant0._Z7KernelBPi --------------------------
	.section	.nv.constant0._Z7KernelBPi,"a",@progbits
	.sectionflags	@""
	.align	4
.nv.constant0._Z7KernelBPi:
	.zero		904


//--------------------- .nv.constant0._Z7kernelAPi --------------------------
	.section	.nv.constant0._Z7kernelAPi,"a",@progbits
	.sectionflags	@""
	.align	4
.nv.constant0._Z7kernelAPi:
	.zero		904


//--------------------- SYMBOLS --------------------------

	.type		.nv.reservedSmem.offset0,@object
	.size		.nv.reservedSmem.offset0,0x4
